	.headerflags	@"EF_CUDA_TEXMODE_UNIFIED EF_CUDA_64BIT_ADDRESS EF_CUDA_ACCELERATORS EF_CUDA_SM90 EF_CUDA_VIRTUAL_SM(EF_CUDA_SM90)"
	.elftype	@"ET_EXEC"


//--------------------- .nv.info                  --------------------------
	.section	.nv.info,"",@"SHT_CUDA_INFO"
	.align	4


	//----- nvinfo : EIATTR_REGCOUNT
	.align		4
        /*0000*/ 	.byte	0x04, 0x2f
        /*0002*/ 	.short	(.L_3 - .L_2)
	.align		4
.L_2:
        /*0004*/ 	.word	index@(triton_poi_fused__native_batch_norm_legit_no_training_cat_relu_24)
        /*0008*/ 	.word	0x00000017


	//----- nvinfo : EIATTR_MIN_STACK_SIZE
	.align		4
.L_3:
        /*000c*/ 	.byte	0x04, 0x12
        /*000e*/ 	.short	(.L_5 - .L_4)
	.align		4
.L_4:
        /*0010*/ 	.word	index@(triton_poi_fused__native_batch_norm_legit_no_training_cat_relu_24)
        /*0014*/ 	.word	0x00000000


	//----- nvinfo : EIATTR_FRAME_SIZE
	.align		4
.L_5:
        /*0018*/ 	.byte	0x04, 0x11
        /*001a*/ 	.short	(.L_7 - .L_6)
	.align		4
.L_6:
        /*001c*/ 	.word	index@(triton_poi_fused__native_batch_norm_legit_no_training_cat_relu_24)
        /*0020*/ 	.word	0x00000000


	//----- nvinfo : EIATTR_MIN_STACK_SIZE
	.align		4
.L_7:
        /*0024*/ 	.byte	0x04, 0x12
        /*0026*/ 	.short	(.L_9 - .L_8)
	.align		4
.L_8:
        /*0028*/ 	.word	index@(triton_poi_fused__native_batch_norm_legit_no_training_cat_relu_24)
        /*002c*/ 	.word	0x00000000
.L_9:


//--------------------- .nv.info.triton_poi_fused__native_batch_norm_legit_no_training_cat_relu_24 --------------------------
	.section	.nv.info.triton_poi_fused__native_batch_norm_legit_no_training_cat_relu_24,"",@"SHT_CUDA_INFO"
	.sectionflags	@""
	.align	4


	//----- nvinfo : EIATTR_CUDA_API_VERSION
	.align		4
        /*0000*/ 	.byte	0x04, 0x37
        /*0002*/ 	.short	(.L_11 - .L_10)
.L_10:
        /*0004*/ 	.word	0x0000007c


	//----- nvinfo : EIATTR_KPARAM_INFO
	.align		4
.L_11:
        /*0008*/ 	.byte	0x04, 0x17
        /*000a*/ 	.short	(.L_13 - .L_12)
.L_12:
        /*000c*/ 	.word	0x00000000
        /*0010*/ 	.short	0x0008
        /*0012*/ 	.short	0x0040
        /*0014*/ 	.byte	0x00, 0xf0, 0x11, 0x00


	//----- nvinfo : EIATTR_KPARAM_INFO
	.align		4
.L_13:
        /*0018*/ 	.byte	0x04, 0x17
        /*001a*/ 	.short	(.L_15 - .L_14)
.L_14:
        /*001c*/ 	.word	0x00000000
        /*0020*/ 	.short	0x0007
        /*0022*/ 	.short	0x0038
        /*0024*/ 	.byte	0x00, 0xf4, 0x21, 0x00


	//----- nvinfo : EIATTR_KPARAM_INFO
	.align		4
.L_15:
        /*0028*/ 	.byte	0x04, 0x17
        /*002a*/ 	.short	(.L_17 - .L_16)
.L_16:
        /*002c*/ 	.word	0x00000000
        /*0030*/ 	.short	0x0006
        /*0032*/ 	.short	0x0030
        /*0034*/ 	.byte	0x00, 0xf4, 0x21, 0x00


	//----- nvinfo : EIATTR_KPARAM_INFO
	.align		4
.L_17:
        /*0038*/ 	.byte	0x04, 0x17
        /*003a*/ 	.short	(.L_19 - .L_18)
.L_18:
        /*003c*/ 	.word	0x00000000
        /*0040*/ 	.short	0x0005
        /*0042*/ 	.short	0x0028
        /*0044*/ 	.byte	0x00, 0xf4, 0x21, 0x00


	//----- nvinfo : EIATTR_KPARAM_INFO
	.align		4
.L_19:
        /*0048*/ 	.byte	0x04, 0x17
        /*004a*/ 	.short	(.L_21 - .L_20)
.L_20:
        /*004c*/ 	.word	0x00000000
        /*0050*/ 	.short	0x0004
        /*0052*/ 	.short	0x0020
        /*0054*/ 	.byte	0x00, 0xf4, 0x21, 0x00


	//----- nvinfo : EIATTR_KPARAM_INFO
	.align		4
.L_21:
        /*0058*/ 	.byte	0x04, 0x17
        /*005a*/ 	.short	(.L_23 - .L_22)
.L_22:
        /*005c*/ 	.word	0x00000000
        /*0060*/ 	.short	0x0003
        /*0062*/ 	.short	0x0018
        /*0064*/ 	.byte	0x00, 0xf4, 0x21, 0x00


	//----- nvinfo : EIATTR_KPARAM_INFO
	.align		4
.L_23:
        /*0068*/ 	.byte	0x04, 0x17
        /*006a*/ 	.short	(.L_25 - .L_24)
.L_24:
        /*006c*/ 	.word	0x00000000
        /*0070*/ 	.short	0x0002
        /*0072*/ 	.short	0x0010
        /*0074*/ 	.byte	0x00, 0xf4, 0x21, 0x00


	//----- nvinfo : EIATTR_KPARAM_INFO
	.align		4
.L_25:
        /*0078*/ 	.byte	0x04, 0x17
        /*007a*/ 	.short	(.L_27 - .L_26)
.L_26:
        /*007c*/ 	.word	0x00000000
        /*0080*/ 	.short	0x0001
        /*0082*/ 	.short	0x0008
        /*0084*/ 	.byte	0x00, 0xf4, 0x21, 0x00


	//----- nvinfo : EIATTR_KPARAM_INFO
	.align		4
.L_27:
        /*0088*/ 	.byte	0x04, 0x17
        /*008a*/ 	.short	(.L_29 - .L_28)
.L_28:
        /*008c*/ 	.word	0x00000000
        /*0090*/ 	.short	0x0000
        /*0092*/ 	.short	0x0000
        /*0094*/ 	.byte	0x00, 0xf4, 0x21, 0x00


	//----- nvinfo : EIATTR_SPARSE_MMA_MASK
	.align		4
.L_29:
        /*0098*/ 	.byte	0x03, 0x50
        /*009a*/ 	.short	0x0000


	//----- nvinfo : EIATTR_MAXREG_COUNT
	.align		4
        /*009c*/ 	.byte	0x03, 0x1b
        /*009e*/ 	.short	0x00ff


	//----- nvinfo : EIATTR_EXIT_INSTR_OFFSETS
	.align		4
        /*00a0*/ 	.byte	0x04, 0x1c
        /*00a2*/ 	.short	(.L_31 - .L_30)


	//   ....[0]....
.L_30:
        /*00a4*/ 	.word	0x000004d0


	//   ....[1]....
        /*00a8*/ 	.word	0x000004f0


	//----- nvinfo : EIATTR_REQNTID
	.align		4
.L_31:
        /*00ac*/ 	.byte	0x04, 0x10
        /*00ae*/ 	.short	(.L_33 - .L_32)
.L_32:
        /*00b0*/ 	.word	0x00000080
        /*00b4*/ 	.word	0x00000001
        /*00b8*/ 	.word	0x00000001


	//----- nvinfo : EIATTR_CBANK_PARAM_SIZE
	.align		4
.L_33:
        /*00bc*/ 	.byte	0x03, 0x19
        /*00be*/ 	.short	0x0044


	//----- nvinfo : EIATTR_PARAM_CBANK
	.align		4
        /*00c0*/ 	.byte	0x04, 0x0a
        /*00c2*/ 	.short	(.L_35 - .L_34)
	.align		4
.L_34:
        /*00c4*/ 	.word	index@(.nv.constant0.triton_poi_fused__native_batch_norm_legit_no_training_cat_relu_24)
        /*00c8*/ 	.short	0x0210
        /*00ca*/ 	.short	0x0044


	//----- nvinfo : EIATTR_SW_WAR
	.align		4
.L_35:
        /*00cc*/ 	.byte	0x04, 0x36
        /*00ce*/ 	.short	(.L_37 - .L_36)
.L_36:
        /*00d0*/ 	.word	0x00000008
.L_37:


//--------------------- .nv.callgraph             --------------------------
	.section	.nv.callgraph,"",@"SHT_CUDA_CALLGRAPH"
	.align	4
	.sectionentsize	8
	.align		4
        /*0000*/ 	.word	0x00000000
	.align		4
        /*0004*/ 	.word	0xffffffff
	.align		4
        /*0008*/ 	.word	0x00000000
	.align		4
        /*000c*/ 	.word	0xfffffffe
	.align		4
        /*0010*/ 	.word	0x00000000
	.align		4
        /*0014*/ 	.word	0xfffffffd
	.align		4
        /*0018*/ 	.word	0x00000000
	.align		4
        /*001c*/ 	.word	0xfffffffc


//--------------------- .nv.constant4             --------------------------
	.section	.nv.constant4,"a",@progbits
	.align	8
	.align		8
.nv.constant4:
        /*0000*/ 	.dword	_$_str
	.align		8
        /*0008*/ 	.dword	_$_str_$_2


//--------------------- .text.triton_poi_fused__native_batch_norm_legit_no_training_cat_relu_24 --------------------------
	.section	.text.triton_poi_fused__native_batch_norm_legit_no_training_cat_relu_24,"ax",@progbits
	.align	128
        .global         triton_poi_fused__native_batch_norm_legit_no_training_cat_relu_24
        .type           triton_poi_fused__native_batch_norm_legit_no_training_cat_relu_24,@function
        .size           triton_poi_fused__native_batch_norm_legit_no_training_cat_relu_24,(.L_x_1 - triton_poi_fused__native_batch_norm_legit_no_training_cat_relu_24)
        .other          triton_poi_fused__native_batch_norm_legit_no_training_cat_relu_24,@"STO_CUDA_ENTRY STV_DEFAULT"
triton_poi_fused__native_batch_norm_legit_no_training_cat_relu_24:
.text.triton_poi_fused__native_batch_norm_legit_no_training_cat_relu_24:
[----:B------:R-:W0:Y:S01]  /*0000*/  LDC R1, c[0x0][0x28] ;  /* 0x00000a00ff017b82 */ /* 0x000e220000000800 */
[----:B------:R-:W1:Y:S07]  /*0010*/  S2R R0, SR_TID.X ;  /* 0x0000000000007919 */ /* 0x000e6e0000002100 */
[----:B------:R-:W2:Y:S01]  /*0020*/  LDC.64 R12, c[0x0][0x228] ;  /* 0x00008a00ff0c7b82 */ /* 0x000ea20000000a00 */
[----:B------:R-:W-:Y:S01]  /*0030*/  ULDC.64 UR4, c[0x0][0x208] ;  /* 0x0000820000047ab9 */ /* 0x000fe20000000a00 */
[----:B------:R-:W-:Y:S01]  /*0040*/  ULDC.64 UR6, c[0x0][0x218] ;  /* 0x0000860000067ab9 */ /* 0x000fe20000000a00 */
[----:B------:R-:W3:Y:S05]  /*0050*/  S2R R3, SR_CTAID.X ;  /* 0x0000000000037919 */ /* 0x000eea0000002500 */
[----:B------:R-:W4:Y:S08]  /*0060*/  LDC.64 R10, c[0x0][0x210] ;  /* 0x00008400ff0a7b82 */ /* 0x000f300000000a00 */
[----:B------:R-:W5:Y:S01]  /*0070*/  LDC.64 R8, c[0x0][0x220] ;  /* 0x00008800ff087b82 */ /* 0x000f620000000a00 */
[----:B-1----:R-:W-:-:S05]  /*0080*/  LOP3.LUT R0, R0, 0x7f, RZ, 0xc0, !PT ;  /* 0x0000007f00007812 */ /* 0x002fca00078ec0ff */
[----:B---3--:R-:W-:-:S05]  /*0090*/  IMAD R0, R3, 0x80, R0 ;  /* 0x0000008003007824 */ /* 0x008fca00078e0200 */
[----:B------:R-:W-:Y:S02]  /*00a0*/  SHF.R.S32.HI R3, RZ, 0x1f, R0 ;  /* 0x0000001fff037819 */ /* 0x000fe40000011400 */
[----:B------:R-:W-:Y:S02]  /*00b0*/  ISETP.GE.AND P0, PT, R0, 0x4c00, PT ;  /* 0x00004c000000780c */ /* 0x000fe40003f06270 */
[----:B------:R-:W-:-:S04]  /*00c0*/  LEA.HI R4, R3, R0, RZ, 0x6 ;  /* 0x0000000003047211 */ /* 0x000fc800078f30ff */
[----:B------:R-:W-:-:S05]  /*00d0*/  SHF.R.S32.HI R3, RZ, 0x6, R4 ;  /* 0x00000006ff037819 */ /* 0x000fca0000011404 */
[----:B------:R-:W-:-:S05]  /*00e0*/  IMAD.HI R2, R3, 0x6bca1af3, RZ ;  /* 0x6bca1af303027827 */ /* 0x000fca00078e02ff */
[----:B------:R-:W-:-:S04]  /*00f0*/  SHF.R.U32.HI R5, RZ, 0x1f, R2 ;  /* 0x0000001fff057819 */ /* 0x000fc80000011602 */
[----:B------:R-:W-:-:S05]  /*0100*/  LEA.HI.SX32 R2, R2, R5, 0x1b ;  /* 0x0000000502027211 */ /* 0x000fca00078fdaff */
[----:B------:R-:W-:Y:S02]  /*0110*/  IMAD R3, R2, -0x4c, R3 ;  /* 0xffffffb402037824 */ /* 0x000fe400078e0203 */
[----:B------:R-:W-:Y:S02]  /*0120*/  IMAD.MOV.U32 R2, RZ, RZ, RZ ;  /* 0x000000ffff027224 */ /* 0x000fe400078e00ff */
[----:B--2---:R-:W-:-:S05]  /*0130*/  IMAD.WIDE R12, R3, 0x4, R12 ;  /* 0x00000004030c7825 */ /* 0x004fca00078e020c */
[----:B------:R1:W2:Y:S01]  /*0140*/  @!P0 LDG.E.EL R2, desc[UR4][R12.64] ;  /* 0x000000040c028981 */ /* 0x0002a2000c2e1900 */
[----:B------:R-:W-:Y:S01]  /*0150*/  IMAD.HI R5, R0, 0x6bca1af3, RZ ;  /* 0x6bca1af300057827 */ /* 0x000fe200078e02ff */
[----:B------:R-:W-:Y:S02]  /*0160*/  LOP3.LUT R15, R4, 0xffffffc0, RZ, 0xc0, !PT ;  /* 0xffffffc0040f7812 */ /* 0x000fe400078ec0ff */
[C---:B------:R-:W-:Y:S01]  /*0170*/  ISETP.GE.AND P1, PT, R3.reuse, 0x3c, PT ;  /* 0x0000003c0300780c */ /* 0x040fe20003f26270 */
[----:B------:R-:W-:Y:S01]  /*0180*/  IMAD.SHL.U32 R14, R3, 0x40, RZ ;  /* 0x00000040030e7824 */ /* 0x000fe200078e00ff */
[----:B------:R-:W-:Y:S01]  /*0190*/  SHF.R.U32.HI R6, RZ, 0x1f, R5 ;  /* 0x0000001fff067819 */ /* 0x000fe20000011605 */
[C---:B------:R-:W-:Y:S01]  /*01a0*/  IMAD.IADD R15, R0.reuse, 0x1, -R15 ;  /* 0x00000001000f7824 */ /* 0x040fe200078e0a0f */
[----:B------:R-:W-:Y:S02]  /*01b0*/  ISETP.LT.AND P2, PT, R0, 0x4c00, !P1 ;  /* 0x00004c000000780c */ /* 0x000fe40004f41270 */
[----:B------:R-:W-:-:S02]  /*01c0*/  LEA.HI.SX32 R17, R5, R6, 0x15 ;  /* 0x0000000605117211 */ /* 0x000fc400078faaff */
[----:B------:R-:W3:Y:S01]  /*01d0*/  LDC.64 R6, c[0x0][0x230] ;  /* 0x00008c00ff067b82 */ /* 0x000ee20000000a00 */
[----:B------:R-:W-:Y:S02]  /*01e0*/  ISETP.GT.AND P3, PT, R3, 0x3b, !P0 ;  /* 0x0000003b0300780c */ /* 0x000fe40004764270 */
[C---:B------:R-:W-:Y:S02]  /*01f0*/  IMAD.SHL.U32 R16, R17.reuse, 0x400, RZ ;  /* 0x0000040011107824 */ /* 0x040fe400078e00ff */
[----:B-1----:R-:W-:-:S03]  /*0200*/  IMAD R12, R17, -0x1300, R0 ;  /* 0xffffed00110c7824 */ /* 0x002fc600078e0200 */
[----:B------:R-:W1:Y:S01]  /*0210*/  LDC.64 R4, c[0x0][0x238] ;  /* 0x00008e00ff047b82 */ /* 0x000e620000000a00 */
[----:B------:R-:W-:Y:S01]  /*0220*/  IADD3 R19, P4, P5, R14, R15, R16 ;  /* 0x0000000f0e137210 */ /* 0x000fe20007d9e010 */
[----:B------:R-:W-:Y:S01]  /*0230*/  IMAD R17, R17, 0xf00, R12 ;  /* 0x00000f0011117824 */ /* 0x000fe200078e020c */
[----:B------:R-:W-:Y:S02]  /*0240*/  SHF.R.S32.HI R13, RZ, 0x1f, R16 ;  /* 0x0000001fff0d7819 */ /* 0x000fe40000011410 */
[----:B------:R-:W-:Y:S01]  /*0250*/  SHF.R.S32.HI R15, RZ, 0x1f, R15 ;  /* 0x0000001fff0f7819 */ /* 0x000fe2000001140f */
[----:B----4-:R-:W-:Y:S01]  /*0260*/  IMAD.WIDE R16, R17, 0x4, R10 ;  /* 0x0000000411107825 */ /* 0x010fe200078e020a */
[----:B------:R-:W-:Y:S02]  /*0270*/  SHF.R.S32.HI R14, RZ, 0x1f, R14 ;  /* 0x0000001fff0e7819 */ /* 0x000fe4000001140e */
[----:B------:R-:W-:Y:S02]  /*0280*/  CS2R R10, SRZ ;  /* 0x00000000000a7805 */ /* 0x000fe4000001ff00 */
[----:B------:R-:W-:-:S02]  /*0290*/  IADD3.X R14, R14, R15, R13, P4, P5 ;  /* 0x0000000f0e0e7210 */ /* 0x000fc400027ea40d */
[----:B------:R-:W-:Y:S02]  /*02a0*/  CS2R R12, SRZ ;  /* 0x00000000000c7805 */ /* 0x000fe4000001ff00 */
[----:B------:R-:W-:-:S04]  /*02b0*/  LEA R18, P4, R19, UR6, 0x2 ;  /* 0x0000000613127c11 */ /* 0x000fc8000f8810ff */
[----:B------:R-:W-:Y:S01]  /*02c0*/  LEA.HI.X R19, R19, UR7, R14, 0x2, P4 ;  /* 0x0000000713137c11 */ /* 0x000fe2000a0f140e */
[----:B------:R2:W4:Y:S01]  /*02d0*/  @P2 LDG.E R12, desc[UR4][R16.64] ;  /* 0x00000004100c2981 */ /* 0x000522000c1e1900 */
[----:B-----5:R-:W-:-:S03]  /*02e0*/  IMAD.WIDE R8, R3, 0x4, R8 ;  /* 0x0000000403087825 */ /* 0x020fc600078e0208 */
[----:B------:R-:W5:Y:S01]  /*02f0*/  @P3 LDG.E R10, desc[UR4][R18.64+-0x3c00] ;  /* 0xffc40004120a3981 */ /* 0x000f62000c1e1900 */
[----:B------:R-:W-:-:S03]  /*0300*/  IMAD.MOV.U32 R20, RZ, RZ, RZ ;  /* 0x000000ffff147224 */ /* 0x000fc600078e00ff */
[----:B------:R-:W5:Y:S01]  /*0310*/  @!P0 LDG.E.EL R11, desc[UR4][R8.64] ;  /* 0x00000004080b8981 */ /* 0x000f62000c2e1900 */
[----:B---3--:R-:W-:-:S04]  /*0320*/  IMAD.WIDE R6, R3, 0x4, R6 ;  /* 0x0000000403067825 */ /* 0x008fc800078e0206 */
[----:B-1----:R-:W-:Y:S01]  /*0330*/  IMAD.WIDE R14, R3, 0x4, R4 ;  /* 0x00000004030e7825 */ /* 0x002fe200078e0204 */
[----:B------:R1:W3:Y:S01]  /*0340*/  @!P0 LDG.E.EL R13, desc[UR4][R6.64] ;  /* 0x00000004060d8981 */ /* 0x0002e2000c2e1900 */
[----:B------:R-:W1:Y:S03]  /*0350*/  LDC.64 R4, c[0x0][0x240] ;  /* 0x00009000ff047b82 */ /* 0x000e660000000a00 */
[----:B------:R-:W3:Y:S01]  /*0360*/  @!P0 LDG.E.EL R20, desc[UR4][R14.64] ;  /* 0x000000040e148981 */ /* 0x000ee2000c2e1900 */
[----:B01----:R-:W-:-:S04]  /*0370*/  IMAD.WIDE R4, R0, 0x4, R4 ;  /* 0x0000000400047825 */ /* 0x003fc800078e0204 */
[----:B--2---:R-:W-:Y:S01]  /*0380*/  FADD R16, R2, 9.9999997473787516356e-06 ;  /* 0x3727c5ac02107421 */ /* 0x004fe20000000000 */
[----:B------:R-:W-:-:S03]  /*0390*/  IMAD.MOV.U32 R2, RZ, RZ, 0x3e800000 ;  /* 0x3e800000ff027424 */ /* 0x000fc600078e00ff */
[----:B------:R-:W0:Y:S02]  /*03a0*/  MUFU.SQRT R17, R16 ;  /* 0x0000001000117308 */ /* 0x000e240000002000 */
[C---:B0-----:R-:W-:Y:S02]  /*03b0*/  FSETP.GT.AND P4, PT, R17.reuse, 8.50705917302346158658e+37, PT ;  /* 0x7e8000001100780b */ /* 0x041fe40003f84000 */
[C---:B------:R-:W-:Y:S02]  /*03c0*/  FSETP.GEU.AND P5, PT, R17.reuse, 1.175494350822287508e-38, PT ;  /* 0x008000001100780b */ /* 0x040fe40003fae000 */
[----:B------:R-:W-:Y:S02]  /*03d0*/  FSEL R6, R2, 1, P4 ;  /* 0x3f80000002067808 */ /* 0x000fe40002000000 */
[----:B------:R-:W0:Y:S07]  /*03e0*/  LDC.64 R2, c[0x0][0x248] ;  /* 0x00009200ff027b82 */ /* 0x000e2e0000000a00 */
[----:B------:R-:W-:-:S02]  /*03f0*/  @P4 FMUL R17, R17, 0.25 ;  /* 0x3e80000011114820 */ /* 0x000fc40000400000 */
[----:B------:R-:W-:Y:S02]  /*0400*/  @!P5 FMUL R6, R6, 16777216 ;  /* 0x4b8000000606d820 */ /* 0x000fe40000400000 */
[----:B------:R-:W-:Y:S01]  /*0410*/  @!P5 FMUL R17, R17, 16777216 ;  /* 0x4b8000001111d820 */ /* 0x000fe20000400000 */
[----:B----4-:R-:W-:-:S05]  /*0420*/  SEL R12, R12, RZ, P2 ;  /* 0x000000ff0c0c7207 */ /* 0x010fca0001000000 */
[----:B------:R-:W1:Y:S01]  /*0430*/  MUFU.RCP R17, R17 ;  /* 0x0000001100117308 */ /* 0x000e620000001000 */
[----:B-----5:R-:W-:-:S05]  /*0440*/  @P1 SEL R12, R10, RZ, P3 ;  /* 0x000000ff0a0c1207 */ /* 0x020fca0001800000 */
[----:B------:R-:W-:Y:S01]  /*0450*/  FADD R11, R12, -R11 ;  /* 0x8000000b0c0b7221 */ /* 0x000fe20000000000 */
[----:B------:R2:W-:Y:S01]  /*0460*/  @!P0 STG.E desc[UR4][R4.64], R12 ;  /* 0x0000000c04008986 */ /* 0x0005e2000c101904 */
[----:B0-----:R-:W-:-:S04]  /*0470*/  IMAD.WIDE R2, R0, 0x4, R2 ;  /* 0x0000000400027825 */ /* 0x001fc800078e0202 */
[----:B-1----:R-:W-:-:S04]  /*0480*/  FMUL R6, R17, R6 ;  /* 0x0000000611067220 */ /* 0x002fc80000400000 */
[----:B------:R-:W-:-:S04]  /*0490*/  FMUL R11, R11, R6 ;  /* 0x000000060b0b7220 */ /* 0x000fc80000400000 */
[----:B---3--:R-:W-:-:S05]  /*04a0*/  FFMA R11, R11, R13, R20 ;  /* 0x0000000d0b0b7223 */ /* 0x008fca0000000014 */
[----:B------:R-:W-:-:S04]  /*04b0*/  FSETP.GEU.AND P1, PT, R11, RZ, PT ;  /* 0x000000ff0b00720b */ /* 0x000fc80003f2e000 */
[----:B------:R-:W-:Y:S01]  /*04c0*/  FSEL R11, R11, RZ, P1 ;  /* 0x000000ff0b0b7208 */ /* 0x000fe20000800000 */
[----:B--2---:R-:W-:Y:S08]  /*04d0*/  @P0 EXIT ;  /* 0x000000000000094d */ /* 0x004ff00003800000 */
[----:B------:R-:W-:Y:S01]  /*04e0*/  STG.E desc[UR4][R2.64], R11 ;  /* 0x0000000b02007986 */ /* 0x000fe2000c101904 */
[----:B------:R-:W-:Y:S05]  /*04f0*/  EXIT ;  /* 0x000000000000794d */ /* 0x000fea0003800000 */
.L_x_0:
[----:B------:R-:W-:-:S00]  /*0500*/  BRA `(.L_x_0) ;  /* 0xfffffffc00fc7947 */ /* 0x000fc0000383ffff */
[----:B------:R-:W-:-:S00]  /*0510*/  NOP ;  /* 0x0000000000007918 */ /* 0x000fc00000000000 */
        /* <DEDUP_REMOVED lines=14> */
.L_x_1:


//--------------------- .nv.global.init           --------------------------
	.section	.nv.global.init,"aw",@progbits
.nv.global.init:
	.type		_$_str,@object
	.size		_$_str,(_$_str_$_2 - _$_str)
_$_str:
        /*0000*/ 	.byte	0x5f, 0x5f, 0x43, 0x55, 0x44, 0x41, 0x5f, 0x46, 0x54, 0x5a, 0x00
	.type		_$_str_$_2,@object
	.size		_$_str_$_2,(.L_1 - _$_str_$_2)
_$_str_$_2:
        /*000b*/ 	.byte	0x5f, 0x5f, 0x43, 0x55, 0x44, 0x41, 0x5f, 0x50, 0x52, 0x45, 0x43, 0x5f, 0x53, 0x51, 0x52, 0x54
        /*001b*/ 	.byte	0x00
.L_1:


//--------------------- .nv.constant0.triton_poi_fused__native_batch_norm_legit_no_training_cat_relu_24 --------------------------
	.section	.nv.constant0.triton_poi_fused__native_batch_norm_legit_no_training_cat_relu_24,"a",@progbits
	.sectionflags	@""
	.align	4
.nv.constant0.triton_poi_fused__native_batch_norm_legit_no_training_cat_relu_24:
	.zero		596
